//
// Generated by NVIDIA NVVM Compiler
//
// Compiler Build ID: CL-36424714
// Cuda compilation tools, release 13.0, V13.0.88
// Based on NVVM 20.0.0
//

.version 9.0
.target sm_100
.address_size 64

	// .globl	_Z5hellov
.extern .func  (.param .b32 func_retval0) vprintf
(
	.param .b64 vprintf_param_0,
	.param .b64 vprintf_param_1
)
;
.global .align 1 .b8 $str[23] = {104, 101, 108, 108, 111, 32, 119, 111, 114, 108, 100, 32, 102, 114, 111, 109, 32, 103, 112, 117, 33, 10};
.global .align 1 .b8 $str$1[13] = {119, 97, 114, 112, 83, 105, 122, 101, 58, 32, 37, 100};

.visible .entry _Z5hellov()
{
	.local .align 8 .b8 	__local_depot0[8];
	.reg .b64 	%SP;
	.reg .b64 	%SPL;
	.reg .b32 	%r<6>;
	.reg .b64 	%rd<7>;

	mov.u64 	%SPL, __local_depot0;
	cvta.local.u64 	%SP, %SPL;
	add.u64 	%rd1, %SP, 0;
	add.u64 	%rd2, %SPL, 0;
	mov.u64 	%rd3, $str;
	cvta.global.u64 	%rd4, %rd3;
	{ // callseq 0, 0
	.param .b64 param0;
	st.param.b64 	[param0], %rd4;
	.param .b64 param1;
	st.param.b64 	[param1], 0;
	.param .b32 retval0;
	call.uni (retval0), 
	vprintf, 
	(
	param0, 
	param1
	);
	ld.param.b32 	%r1, [retval0];
	} // callseq 0
	mov.b32 	%r3, 32;
	st.local.u32 	[%rd2], %r3;
	mov.u64 	%rd5, $str$1;
	cvta.global.u64 	%rd6, %rd5;
	{ // callseq 1, 0
	.param .b64 param0;
	st.param.b64 	[param0], %rd6;
	.param .b64 param1;
	st.param.b64 	[param1], %rd1;
	.param .b32 retval0;
	call.uni (retval0), 
	vprintf, 
	(
	param0, 
	param1
	);
	ld.param.b32 	%r4, [retval0];
	} // callseq 1
	ret;

}


// ===== COMPILED SASS (sm_100) =====

	.target	sm_100

	.elftype	@"ET_EXEC"


//--------------------- .note.nv.tkinfo           --------------------------
	.section	.note.nv.tkinfo,"",@"SHT_NOTE"
	.sectionflags	@"SHF_NOTE_NV_TKINFO"
	.tkinfo
        /*0018*/ 	.word	0x00000002
        /*0030*/ 	.string	""
        /*0030*/ 	.string	"ptxas"
        /*0030*/ 	.string	"Cuda compilation tools, release 13.0, V13.0.88"
        /*0030*/ 	.string	"Build cuda_13.0.r13.0/compiler.36424714_0"
        /*0030*/ 	.string	"-arch sm_100 -m 64 "



//--------------------- .note.nv.cuinfo           --------------------------
	.section	.note.nv.cuinfo,"",@"SHT_NOTE"
	.sectionflags	@"SHF_NOTE_NV_CUINFO"
        /*0018*/ 	.short	0x0002
        /*001a*/ 	.short	0x0064
        /*001c*/ 	.short	0x0082
	.zero		2


//--------------------- .nv.info                  --------------------------
	.section	.nv.info,"",@"SHT_CUDA_INFO"
	.align	4


	//----- nvinfo : EIATTR_REGCOUNT
	.align		4
        /*0000*/ 	.byte	0x04, 0x2f
        /*0002*/ 	.short	(.L_3 - .L_2)
	.align		4
.L_2:
        /*0004*/ 	.word	index@(_Z5hellov)
        /*0008*/ 	.word	0x00000018


	//----- nvinfo : EIATTR_FRAME_SIZE
	.align		4
.L_3:
        /*000c*/ 	.byte	0x04, 0x11
        /*000e*/ 	.short	(.L_5 - .L_4)
	.align		4
.L_4:
        /*0010*/ 	.word	index@(_Z5hellov)
        /*0014*/ 	.word	0x00000008


	//----- nvinfo : EIATTR_MIN_STACK_SIZE
	.align		4
.L_5:
        /*0018*/ 	.byte	0x04, 0x12
        /*001a*/ 	.short	(.L_7 - .L_6)
	.align		4
.L_6:
        /*001c*/ 	.word	index@(_Z5hellov)
        /*0020*/ 	.word	0x00000008
.L_7:


//--------------------- .nv.compat                --------------------------
	.section	.nv.compat,"",@"SHT_CUDA_COMPAT_INFO"
	.align	4
        /*0000*/ 	.byte	0x02, 0x09, 0x00, 0x00, 0x02, 0x02, 0x01, 0x00, 0x02, 0x05, 0x05, 0x00, 0x03, 0x07, 0x01, 0x01
        /*0010*/ 	.byte	0x02, 0x03, 0x00, 0x00, 0x02, 0x06, 0x01, 0x00, 0x04, 0x0b, 0x08, 0x00, 0x09, 0x00, 0x00, 0x00
        /*0020*/ 	.byte	0x00, 0x00, 0x00, 0x00


//--------------------- .nv.info._Z5hellov        --------------------------
	.section	.nv.info._Z5hellov,"",@"SHT_CUDA_INFO"
	.sectionflags	@""
	.align	4


	//----- nvinfo : EIATTR_CUDA_API_VERSION
	.align		4
        /*0000*/ 	.byte	0x04, 0x37
        /*0002*/ 	.short	(.L_9 - .L_8)
.L_8:
        /*0004*/ 	.word	0x00000082


	//----- nvinfo : EIATTR_SPARSE_MMA_MASK
	.align		4
.L_9:
        /*0008*/ 	.byte	0x03, 0x50
        /*000a*/ 	.short	0x0000


	//----- nvinfo : EIATTR_MAXREG_COUNT
	.align		4
        /*000c*/ 	.byte	0x03, 0x1b
        /*000e*/ 	.short	0x00ff


	//----- nvinfo : EIATTR_EXTERNS
	.align		4
        /*0010*/ 	.byte	0x04, 0x0f
        /*0012*/ 	.short	(.L_11 - .L_10)


	//   ....[0]....
	.align		4
.L_10:
        /*0014*/ 	.word	index@(vprintf)


	//----- nvinfo : EIATTR_MERCURY_ISA_VERSION
	.align		4
.L_11:
        /*0018*/ 	.byte	0x03, 0x5f
        /*001a*/ 	.short	0x0101


	//----- nvinfo : EIATTR_VRC_CTA_INIT_COUNT
	.align		4
        /*001c*/ 	.byte	0x02, 0x4a
	.zero		1
	.zero		1


	//----- nvinfo : EIATTR_SYSCALL_OFFSETS
	.align		4
        /*0020*/ 	.byte	0x04, 0x46
        /*0022*/ 	.short	(.L_13 - .L_12)


	//   ....[0]....
.L_12:
        /*0024*/ 	.word	0x000000d0


	//   ....[1]....
        /*0028*/ 	.word	0x00000170


	//----- nvinfo : EIATTR_EXIT_INSTR_OFFSETS
	.align		4
.L_13:
        /*002c*/ 	.byte	0x04, 0x1c
        /*002e*/ 	.short	(.L_15 - .L_14)


	//   ....[0]....
.L_14:
        /*0030*/ 	.word	0x00000180


	//----- nvinfo : EIATTR_SW_WAR
	.align		4
.L_15:
        /*0034*/ 	.byte	0x04, 0x36
        /*0036*/ 	.short	(.L_17 - .L_16)
.L_16:
        /*0038*/ 	.word	0x00000008
.L_17:


//--------------------- .nv.callgraph             --------------------------
	.section	.nv.callgraph,"",@"SHT_CUDA_CALLGRAPH"
	.align	4
	.sectionentsize	8
	.align		4
        /*0000*/ 	.word	0x00000000
	.align		4
        /*0004*/ 	.word	0xffffffff
	.align		4
        /*0008*/ 	.word	index@(_Z5hellov)
	.align		4
        /*000c*/ 	.word	index@(vprintf)
	.align		4
        /*0010*/ 	.word	0x00000000
	.align		4
        /*0014*/ 	.word	0xfffffffe
	.align		4
        /*0018*/ 	.word	0x00000000
	.align		4
        /*001c*/ 	.word	0xfffffffd
	.align		4
        /*0020*/ 	.word	0x00000000
	.align		4
        /*0024*/ 	.word	0xfffffffc


//--------------------- .nv.constant4             --------------------------
	.section	.nv.constant4,"a",@progbits
	.align	8
	.align		8
.nv.constant4:
        /*0000*/ 	.dword	vprintf
	.align		8
        /*0008*/ 	.dword	$str
	.align		8
        /*0010*/ 	.dword	$str$1


//--------------------- .text._Z5hellov           --------------------------
	.section	.text._Z5hellov,"ax",@progbits
	.align	128
        .global         _Z5hellov
        .type           _Z5hellov,@function
        .size           _Z5hellov,(.L_x_3 - _Z5hellov)
        .other          _Z5hellov,@"STO_CUDA_ENTRY STV_DEFAULT"
_Z5hellov:
.text._Z5hellov:
[----:B------:R-:W0:Y:S01]  /*0000*/  LDC R1, c[0x0][0x37c] ;  /* 0x0000df00ff017b82 */ /* 0x000e220000000800 */
[----:B------:R-:W-:Y:S01]  /*0010*/  MOV R2, 0x0 ;  /* 0x0000000000027802 */ /* 0x000fe20000000f00 */
[----:B------:R-:W1:Y:S01]  /*0020*/  LDCU UR4, c[0x0][0x2f8] ;  /* 0x00005f00ff0477ac */ /* 0x000e620008000800 */
[----:B0-----:R-:W-:Y:S01]  /*0030*/  VIADD R1, R1, 0xfffffff8 ;  /* 0xfffffff801017836 */ /* 0x001fe20000000000 */
[----:B------:R-:W-:-:S04]  /*0040*/  CS2R R6, SRZ ;  /* 0x0000000000067805 */ /* 0x000fc8000001ff00 */
[----:B------:R0:W2:Y:S01]  /*0050*/  LDC.64 R8, c[0x4][R2] ;  /* 0x0100000002087b82 */ /* 0x0000a20000000a00 */
[----:B------:R-:W3:Y:S01]  /*0060*/  LDCU.64 UR6, c[0x4][0x8] ;  /* 0x01000100ff0677ac */ /* 0x000ee20008000a00 */
[----:B------:R-:W4:Y:S01]  /*0070*/  LDCU UR5, c[0x0][0x2fc] ;  /* 0x00005f80ff0577ac */ /* 0x000f220008000800 */
[----:B-1----:R-:W-:Y:S01]  /*0080*/  IADD3 R16, P0, PT, R1, UR4, RZ ;  /* 0x0000000401107c10 */ /* 0x002fe2000ff1e0ff */
[----:B---3--:R-:W-:Y:S02]  /*0090*/  IMAD.U32 R4, RZ, RZ, UR6 ;  /* 0x00000006ff047e24 */ /* 0x008fe4000f8e00ff */
[----:B------:R-:W-:Y:S01]  /*00a0*/  IMAD.U32 R5, RZ, RZ, UR7 ;  /* 0x00000007ff057e24 */ /* 0x000fe2000f8e00ff */
[----:B0---4-:R-:W-:-:S09]  /*00b0*/  IADD3.X R17, PT, PT, RZ, UR5, RZ, P0, !PT ;  /* 0x00000005ff117c10 */ /* 0x011fd200087fe4ff */
[----:B------:R-:W-:-:S07]  /*00c0*/  LEPC R20, `(.L_x_0) ;  /* 0x000000001014794e */ /* 0x000fce0000000000 */
[----:B--2---:R-:W-:Y:S05]  /*00d0*/  CALL.ABS.NOINC R8 ;  /* 0x0000000008007343 */ /* 0x004fea0003c00000 */
.L_x_0:
[----:B------:R-:W-:Y:S01]  /*00e0*/  IMAD.MOV.U32 R0, RZ, RZ, 0x20 ;  /* 0x00000020ff007424 */ /* 0x000fe200078e00ff */
[----:B------:R-:W0:Y:S01]  /*00f0*/  LDC.64 R2, c[0x4][R2] ;  /* 0x0100000002027b82 */ /* 0x000e220000000a00 */
[----:B------:R-:W1:Y:S01]  /*0100*/  LDCU.64 UR4, c[0x4][0x10] ;  /* 0x01000200ff0477ac */ /* 0x000e620008000a00 */
[----:B------:R-:W-:Y:S01]  /*0110*/  IMAD.MOV.U32 R6, RZ, RZ, R16 ;  /* 0x000000ffff067224 */ /* 0x000fe200078e0010 */
[----:B------:R-:W-:Y:S01]  /*0120*/  MOV R7, R17 ;  /* 0x0000001100077202 */ /* 0x000fe20000000f00 */
[----:B------:R2:W-:Y:S01]  /*0130*/  STL [R1], R0 ;  /* 0x0000000001007387 */ /* 0x0005e20000100800 */
[----:B-1----:R-:W-:Y:S01]  /*0140*/  IMAD.U32 R4, RZ, RZ, UR4 ;  /* 0x00000004ff047e24 */ /* 0x002fe2000f8e00ff */
[----:B--2---:R-:W-:-:S07]  /*0150*/  MOV R5, UR5 ;  /* 0x0000000500057c02 */ /* 0x004fce0008000f00 */
[----:B------:R-:W-:-:S07]  /*0160*/  LEPC R20, `(.L_x_1) ;  /* 0x000000001014794e */ /* 0x000fce0000000000 */
[----:B0-----:R-:W-:Y:S05]  /*0170*/  CALL.ABS.NOINC R2 ;  /* 0x0000000002007343 */ /* 0x001fea0003c00000 */
.L_x_1:
[----:B------:R-:W-:Y:S05]  /*0180*/  EXIT ;  /* 0x000000000000794d */ /* 0x000fea0003800000 */
.L_x_2:
[----:B------:R-:W-:-:S00]  /*0190*/  BRA `(.L_x_2) ;  /* 0xfffffffc00fc7947 */ /* 0x000fc0000383ffff */
[----:B------:R-:W-:-:S00]  /*01a0*/  NOP ;  /* 0x0000000000007918 */ /* 0x000fc00000000000 */
        /* <DEDUP_REMOVED lines=13> */
.L_x_3:


//--------------------- .nv.global.init           --------------------------
	.section	.nv.global.init,"aw",@progbits
.nv.global.init:
	.type		$str$1,@object
	.size		$str$1,($str - $str$1)
$str$1:
        /*0000*/ 	.byte	0x77, 0x61, 0x72, 0x70, 0x53, 0x69, 0x7a, 0x65, 0x3a, 0x20, 0x25, 0x64, 0x00
	.type		$str,@object
	.size		$str,(.L_0 - $str)
$str:
        /*000d*/ 	.byte	0x68, 0x65, 0x6c, 0x6c, 0x6f, 0x20, 0x77, 0x6f, 0x72, 0x6c, 0x64, 0x20, 0x66, 0x72, 0x6f, 0x6d
        /*001d*/ 	.byte	0x20, 0x67, 0x70, 0x75, 0x21, 0x0a, 0x00
.L_0:


//--------------------- .nv.shared.reserved.0     --------------------------
	.section	.nv.shared.reserved.0,"aw",@nobits
	.weak		__nv_reservedSMEM_offset_0_alias
	.size		__nv_reservedSMEM_offset_0_alias, 0, 64
	.other		__nv_reservedSMEM_offset_0_alias,@"STO_CUDA_RESERVED_SHARED STV_DEFAULT"
__nv_reservedSMEM_offset_0_alias:
	.zero		0
	.zero		64


//--------------------- .nv.constant0._Z5hellov   --------------------------
	.section	.nv.constant0._Z5hellov,"a",@progbits
	.sectionflags	@""
	.align	4
.nv.constant0._Z5hellov:
	.zero		896


//--------------------- SYMBOLS --------------------------

	.type		.nv.reservedSmem.offset0,@object
	.size		.nv.reservedSmem.offset0,0x4
	.type		vprintf,@function
